	.headerflags	@"EF_CUDA_TEXMODE_UNIFIED EF_CUDA_64BIT_ADDRESS EF_CUDA_ACCELERATORS EF_CUDA_SM90 EF_CUDA_VIRTUAL_SM(EF_CUDA_SM90)"
	.elftype	@"ET_EXEC"


//--------------------- .nv.info                  --------------------------
	.section	.nv.info,"",@"SHT_CUDA_INFO"
	.align	4


	//----- nvinfo : EIATTR_REGCOUNT
	.align		4
        /*0000*/ 	.byte	0x04, 0x2f
        /*0002*/ 	.short	(.L_1 - .L_0)
	.align		4
.L_0:
        /*0004*/ 	.word	index@(triton_poi_fused_convolution_4)
        /*0008*/ 	.word	0x0000000c


	//----- nvinfo : EIATTR_MIN_STACK_SIZE
	.align		4
.L_1:
        /*000c*/ 	.byte	0x04, 0x12
        /*000e*/ 	.short	(.L_3 - .L_2)
	.align		4
.L_2:
        /*0010*/ 	.word	index@(triton_poi_fused_convolution_4)
        /*0014*/ 	.word	0x00000000


	//----- nvinfo : EIATTR_FRAME_SIZE
	.align		4
.L_3:
        /*0018*/ 	.byte	0x04, 0x11
        /*001a*/ 	.short	(.L_5 - .L_4)
	.align		4
.L_4:
        /*001c*/ 	.word	index@(triton_poi_fused_convolution_4)
        /*0020*/ 	.word	0x00000000


	//----- nvinfo : EIATTR_MIN_STACK_SIZE
	.align		4
.L_5:
        /*0024*/ 	.byte	0x04, 0x12
        /*0026*/ 	.short	(.L_7 - .L_6)
	.align		4
.L_6:
        /*0028*/ 	.word	index@(triton_poi_fused_convolution_4)
        /*002c*/ 	.word	0x00000000
.L_7:


//--------------------- .nv.info.triton_poi_fused_convolution_4 --------------------------
	.section	.nv.info.triton_poi_fused_convolution_4,"",@"SHT_CUDA_INFO"
	.sectionflags	@""
	.align	4


	//----- nvinfo : EIATTR_CUDA_API_VERSION
	.align		4
        /*0000*/ 	.byte	0x04, 0x37
        /*0002*/ 	.short	(.L_9 - .L_8)
.L_8:
        /*0004*/ 	.word	0x0000007c


	//----- nvinfo : EIATTR_KPARAM_INFO
	.align		4
.L_9:
        /*0008*/ 	.byte	0x04, 0x17
        /*000a*/ 	.short	(.L_11 - .L_10)
.L_10:
        /*000c*/ 	.word	0x00000000
        /*0010*/ 	.short	0x0002
        /*0012*/ 	.short	0x0010
        /*0014*/ 	.byte	0x00, 0xf0, 0x11, 0x00


	//----- nvinfo : EIATTR_KPARAM_INFO
	.align		4
.L_11:
        /*0018*/ 	.byte	0x04, 0x17
        /*001a*/ 	.short	(.L_13 - .L_12)
.L_12:
        /*001c*/ 	.word	0x00000000
        /*0020*/ 	.short	0x0001
        /*0022*/ 	.short	0x0008
        /*0024*/ 	.byte	0x00, 0xf4, 0x21, 0x00


	//----- nvinfo : EIATTR_KPARAM_INFO
	.align		4
.L_13:
        /*0028*/ 	.byte	0x04, 0x17
        /*002a*/ 	.short	(.L_15 - .L_14)
.L_14:
        /*002c*/ 	.word	0x00000000
        /*0030*/ 	.short	0x0000
        /*0032*/ 	.short	0x0000
        /*0034*/ 	.byte	0x00, 0xf4, 0x21, 0x00


	//----- nvinfo : EIATTR_SPARSE_MMA_MASK
	.align		4
.L_15:
        /*0038*/ 	.byte	0x03, 0x50
        /*003a*/ 	.short	0x0000


	//----- nvinfo : EIATTR_MAXREG_COUNT
	.align		4
        /*003c*/ 	.byte	0x03, 0x1b
        /*003e*/ 	.short	0x00ff


	//----- nvinfo : EIATTR_EXIT_INSTR_OFFSETS
	.align		4
        /*0040*/ 	.byte	0x04, 0x1c
        /*0042*/ 	.short	(.L_17 - .L_16)


	//   ....[0]....
.L_16:
        /*0044*/ 	.word	0x00000170


	//   ....[1]....
        /*0048*/ 	.word	0x00000190


	//----- nvinfo : EIATTR_REQNTID
	.align		4
.L_17:
        /*004c*/ 	.byte	0x04, 0x10
        /*004e*/ 	.short	(.L_19 - .L_18)
.L_18:
        /*0050*/ 	.word	0x00000080
        /*0054*/ 	.word	0x00000001
        /*0058*/ 	.word	0x00000001


	//----- nvinfo : EIATTR_CBANK_PARAM_SIZE
	.align		4
.L_19:
        /*005c*/ 	.byte	0x03, 0x19
        /*005e*/ 	.short	0x0014


	//----- nvinfo : EIATTR_PARAM_CBANK
	.align		4
        /*0060*/ 	.byte	0x04, 0x0a
        /*0062*/ 	.short	(.L_21 - .L_20)
	.align		4
.L_20:
        /*0064*/ 	.word	index@(.nv.constant0.triton_poi_fused_convolution_4)
        /*0068*/ 	.short	0x0210
        /*006a*/ 	.short	0x0014


	//----- nvinfo : EIATTR_SW_WAR
	.align		4
.L_21:
        /*006c*/ 	.byte	0x04, 0x36
        /*006e*/ 	.short	(.L_23 - .L_22)
.L_22:
        /*0070*/ 	.word	0x00000008
.L_23:


//--------------------- .nv.callgraph             --------------------------
	.section	.nv.callgraph,"",@"SHT_CUDA_CALLGRAPH"
	.align	4
	.sectionentsize	8
	.align		4
        /*0000*/ 	.word	0x00000000
	.align		4
        /*0004*/ 	.word	0xffffffff
	.align		4
        /*0008*/ 	.word	0x00000000
	.align		4
        /*000c*/ 	.word	0xfffffffe
	.align		4
        /*0010*/ 	.word	0x00000000
	.align		4
        /*0014*/ 	.word	0xfffffffd
	.align		4
        /*0018*/ 	.word	0x00000000
	.align		4
        /*001c*/ 	.word	0xfffffffc


//--------------------- .text.triton_poi_fused_convolution_4 --------------------------
	.section	.text.triton_poi_fused_convolution_4,"ax",@progbits
	.align	128
        .global         triton_poi_fused_convolution_4
        .type           triton_poi_fused_convolution_4,@function
        .size           triton_poi_fused_convolution_4,(.L_x_1 - triton_poi_fused_convolution_4)
        .other          triton_poi_fused_convolution_4,@"STO_CUDA_ENTRY STV_DEFAULT"
triton_poi_fused_convolution_4:
.text.triton_poi_fused_convolution_4:
[----:B------:R-:W0:Y:S02]  /*0000*/  LDC R1, c[0x0][0x28] ;  /* 0x00000a00ff017b82 */ /* 0x000e240000000800 */
[----:B------:R-:W1:Y:S01]  /*0010*/  S2R R0, SR_TID.X ;  /* 0x0000000000007919 */ /* 0x000e620000002100 */
[----:B------:R-:W2:Y:S01]  /*0020*/  LDC.64 R2, c[0x0][0x210] ;  /* 0x00008400ff027b82 */ /* 0x000ea20000000a00 */
[----:B------:R-:W-:Y:S01]  /*0030*/  ULDC.64 UR4, c[0x0][0x208] ;  /* 0x0000820000047ab9 */ /* 0x000fe20000000a00 */
[----:B------:R-:W3:Y:S01]  /*0040*/  S2R R7, SR_CTAID.X ;  /* 0x0000000000077919 */ /* 0x000ee20000002500 */
[----:B-1----:R-:W-:Y:S02]  /*0050*/  LOP3.LUT R0, R0, 0x7f, RZ, 0xc0, !PT ;  /* 0x0000007f00007812 */ /* 0x002fe400078ec0ff */
[----:B---3--:R-:W-:-:S03]  /*0060*/  SHF.R.S32.HI R4, RZ, 0x18, R7 ;  /* 0x00000018ff047819 */ /* 0x008fc60000011407 */
[----:B------:R-:W-:Y:S01]  /*0070*/  IMAD R7, R7, 0x80, R0 ;  /* 0x0000008007077824 */ /* 0x000fe200078e0200 */
[----:B------:R-:W-:-:S03]  /*0080*/  SGXT R0, R4, 0x1 ;  /* 0x000000010400781a */ /* 0x000fc60000000200 */
[C---:B--2---:R-:W-:Y:S01]  /*0090*/  IMAD.WIDE R2, R7.reuse, 0x4, R2 ;  /* 0x0000000407027825 */ /* 0x044fe200078e0202 */
[----:B------:R-:W1:Y:S01]  /*00a0*/  LDC.64 R4, c[0x0][0x218] ;  /* 0x00008600ff047b82 */ /* 0x000e620000000a00 */
[----:B------:R-:W-:Y:S02]  /*00b0*/  ISETP.GE.AND P0, PT, R7, 0x100, PT ;  /* 0x000001000700780c */ /* 0x000fe40003f06270 */
[----:B------:R-:W-:Y:S01]  /*00c0*/  LEA.HI R0, R0, R7, RZ, 0x4 ;  /* 0x0000000700007211 */ /* 0x000fe200078f20ff */
[----:B------:R-:W-:-:S03]  /*00d0*/  IMAD.MOV.U32 R7, RZ, RZ, RZ ;  /* 0x000000ffff077224 */ /* 0x000fc600078e00ff */
[----:B------:R-:W-:-:S04]  /*00e0*/  SHF.R.S32.HI R0, RZ, 0x4, R0 ;  /* 0x00000004ff007819 */ /* 0x000fc80000011400 */
[----:B------:R-:W-:-:S04]  /*00f0*/  LEA.HI R6, R0, R0, RZ, 0x2 ;  /* 0x0000000000067211 */ /* 0x000fc800078f10ff */
[----:B------:R-:W-:-:S05]  /*0100*/  LOP3.LUT R9, R6, 0xfffffffc, RZ, 0xc0, !PT ;  /* 0xfffffffc06097812 */ /* 0x000fca00078ec0ff */
[----:B------:R-:W-:Y:S02]  /*0110*/  IMAD.IADD R9, R0, 0x1, -R9 ;  /* 0x0000000100097824 */ /* 0x000fe400078e0a09 */
[----:B------:R-:W-:Y:S02]  /*0120*/  IMAD.MOV.U32 R0, RZ, RZ, RZ ;  /* 0x000000ffff007224 */ /* 0x000fe400078e00ff */
[----:B-1----:R-:W-:-:S04]  /*0130*/  IMAD.WIDE R4, R9, 0x4, R4 ;  /* 0x0000000409047825 */ /* 0x002fc800078e0204 */
[----:B------:R-:W2:Y:S04]  /*0140*/  @!P0 LDG.E R0, desc[UR4][R2.64] ;  /* 0x0000000402008981 */ /* 0x000ea8000c1e1900 */
[----:B------:R-:W2:Y:S02]  /*0150*/  @!P0 LDG.E.EL R7, desc[UR4][R4.64] ;  /* 0x0000000404078981 */ /* 0x000ea4000c2e1900 */
[----:B--2---:R-:W-:Y:S01]  /*0160*/  FADD R7, R7, R0 ;  /* 0x0000000007077221 */ /* 0x004fe20000000000 */
[----:B------:R-:W-:Y:S06]  /*0170*/  @P0 EXIT ;  /* 0x000000000000094d */ /* 0x000fec0003800000 */
[----:B------:R-:W-:Y:S01]  /*0180*/  STG.E desc[UR4][R2.64], R7 ;  /* 0x0000000702007986 */ /* 0x000fe2000c101904 */
[----:B------:R-:W-:Y:S05]  /*0190*/  EXIT ;  /* 0x000000000000794d */ /* 0x000fea0003800000 */
.L_x_0:
[----:B------:R-:W-:-:S00]  /*01a0*/  BRA `(.L_x_0) ;  /* 0xfffffffc00fc7947 */ /* 0x000fc0000383ffff */
[----:B------:R-:W-:-:S00]  /*01b0*/  NOP ;  /* 0x0000000000007918 */ /* 0x000fc00000000000 */
        /* <DEDUP_REMOVED lines=12> */
.L_x_1:


//--------------------- .nv.constant0.triton_poi_fused_convolution_4 --------------------------
	.section	.nv.constant0.triton_poi_fused_convolution_4,"a",@progbits
	.sectionflags	@""
	.align	4
.nv.constant0.triton_poi_fused_convolution_4:
	.zero		548
